//
// Generated by NVIDIA NVVM Compiler
//
// Compiler Build ID: CL-36424714
// Cuda compilation tools, release 13.0, V13.0.88
// Based on NVVM 20.0.0
//

.version 9.0
.target sm_100
.address_size 64

	// .globl	_Z14naiveAddKernelPf

.visible .entry _Z14naiveAddKernelPf(
	.param .u64 .ptr .align 1 _Z14naiveAddKernelPf_param_0
)
{
	.reg .b32 	%r<11>;
	.reg .b32 	%f<3>;
	.reg .b64 	%rd<5>;

	ld.param.u64 	%rd1, [_Z14naiveAddKernelPf_param_0];
	cvta.to.global.u64 	%rd2, %rd1;
	mov.u32 	%r1, %ctaid.x;
	mov.u32 	%r2, %ntid.x;
	mov.u32 	%r3, %tid.x;
	mad.lo.s32 	%r4, %r1, %r2, %r3;
	mul.hi.s32 	%r5, %r4, 1717986919;
	shr.u32 	%r6, %r5, 31;
	shr.s32 	%r7, %r5, 2;
	add.s32 	%r8, %r7, %r6;
	mul.lo.s32 	%r9, %r8, 10;
	sub.s32 	%r10, %r4, %r9;
	mul.wide.s32 	%rd3, %r10, 4;
	add.s64 	%rd4, %rd2, %rd3;
	ld.global.f32 	%f1, [%rd4];
	add.f32 	%f2, %f1, 0f3F800000;
	st.global.f32 	[%rd4], %f2;
	ret;

}
	// .globl	_Z15atomicAddKernelPf
.visible .entry _Z15atomicAddKernelPf(
	.param .u64 .ptr .align 1 _Z15atomicAddKernelPf_param_0
)
{
	.reg .b32 	%r<11>;
	.reg .b32 	%f<2>;
	.reg .b64 	%rd<5>;

	ld.param.u64 	%rd1, [_Z15atomicAddKernelPf_param_0];
	cvta.to.global.u64 	%rd2, %rd1;
	mov.u32 	%r1, %ctaid.x;
	mov.u32 	%r2, %ntid.x;
	mov.u32 	%r3, %tid.x;
	mad.lo.s32 	%r4, %r1, %r2, %r3;
	mul.hi.s32 	%r5, %r4, 1717986919;
	shr.u32 	%r6, %r5, 31;
	shr.s32 	%r7, %r5, 2;
	add.s32 	%r8, %r7, %r6;
	mul.lo.s32 	%r9, %r8, 10;
	sub.s32 	%r10, %r4, %r9;
	mul.wide.s32 	%rd3, %r10, 4;
	add.s64 	%rd4, %rd2, %rd3;
	atom.global.add.f32 	%f1, [%rd4], 0f3F800000;
	ret;

}


// ===== COMPILED SASS (sm_100) =====

	.target	sm_100

	.elftype	@"ET_EXEC"


//--------------------- .note.nv.tkinfo           --------------------------
	.section	.note.nv.tkinfo,"",@"SHT_NOTE"
	.sectionflags	@"SHF_NOTE_NV_TKINFO"
	.tkinfo
        /*0018*/ 	.word	0x00000002
        /*0030*/ 	.string	""
        /*0030*/ 	.string	"ptxas"
        /*0030*/ 	.string	"Cuda compilation tools, release 13.0, V13.0.88"
        /*0030*/ 	.string	"Build cuda_13.0.r13.0/compiler.36424714_0"
        /*0030*/ 	.string	"-arch sm_100 -m 64 "



//--------------------- .note.nv.cuinfo           --------------------------
	.section	.note.nv.cuinfo,"",@"SHT_NOTE"
	.sectionflags	@"SHF_NOTE_NV_CUINFO"
        /*0018*/ 	.short	0x0002
        /*001a*/ 	.short	0x0064
        /*001c*/ 	.short	0x0082
	.zero		2


//--------------------- .nv.info                  --------------------------
	.section	.nv.info,"",@"SHT_CUDA_INFO"
	.align	4


	//----- nvinfo : EIATTR_REGCOUNT
	.align		4
        /*0000*/ 	.byte	0x04, 0x2f
        /*0002*/ 	.short	(.L_1 - .L_0)
	.align		4
.L_0:
        /*0004*/ 	.word	index@(_Z14naiveAddKernelPf)
        /*0008*/ 	.word	0x00000008


	//----- nvinfo : EIATTR_FRAME_SIZE
	.align		4
.L_1:
        /*000c*/ 	.byte	0x04, 0x11
        /*000e*/ 	.short	(.L_3 - .L_2)
	.align		4
.L_2:
        /*0010*/ 	.word	index@(_Z14naiveAddKernelPf)
        /*0014*/ 	.word	0x00000000


	//----- nvinfo : EIATTR_REGCOUNT
	.align		4
.L_3:
        /*0018*/ 	.byte	0x04, 0x2f
        /*001a*/ 	.short	(.L_5 - .L_4)
	.align		4
.L_4:
        /*001c*/ 	.word	index@(_Z15atomicAddKernelPf)
        /*0020*/ 	.word	0x0000000a


	//----- nvinfo : EIATTR_FRAME_SIZE
	.align		4
.L_5:
        /*0024*/ 	.byte	0x04, 0x11
        /*0026*/ 	.short	(.L_7 - .L_6)
	.align		4
.L_6:
        /*0028*/ 	.word	index@(_Z15atomicAddKernelPf)
        /*002c*/ 	.word	0x00000000


	//----- nvinfo : EIATTR_MIN_STACK_SIZE
	.align		4
.L_7:
        /*0030*/ 	.byte	0x04, 0x12
        /*0032*/ 	.short	(.L_9 - .L_8)
	.align		4
.L_8:
        /*0034*/ 	.word	index@(_Z15atomicAddKernelPf)
        /*0038*/ 	.word	0x00000000


	//----- nvinfo : EIATTR_MIN_STACK_SIZE
	.align		4
.L_9:
        /*003c*/ 	.byte	0x04, 0x12
        /*003e*/ 	.short	(.L_11 - .L_10)
	.align		4
.L_10:
        /*0040*/ 	.word	index@(_Z14naiveAddKernelPf)
        /*0044*/ 	.word	0x00000000
.L_11:


//--------------------- .nv.compat                --------------------------
	.section	.nv.compat,"",@"SHT_CUDA_COMPAT_INFO"
	.align	4
        /*0000*/ 	.byte	0x02, 0x09, 0x00, 0x00, 0x02, 0x02, 0x01, 0x00, 0x02, 0x05, 0x05, 0x00, 0x03, 0x07, 0x01, 0x01
        /*0010*/ 	.byte	0x02, 0x03, 0x00, 0x00, 0x02, 0x06, 0x01, 0x00, 0x04, 0x0b, 0x08, 0x00, 0x09, 0x00, 0x00, 0x00
        /*0020*/ 	.byte	0x00, 0x00, 0x00, 0x00


//--------------------- .nv.info._Z15atomicAddKernelPf --------------------------
	.section	.nv.info._Z15atomicAddKernelPf,"",@"SHT_CUDA_INFO"
	.sectionflags	@""
	.align	4


	//----- nvinfo : EIATTR_CUDA_API_VERSION
	.align		4
        /*0000*/ 	.byte	0x04, 0x37
        /*0002*/ 	.short	(.L_13 - .L_12)
.L_12:
        /*0004*/ 	.word	0x00000082


	//----- nvinfo : EIATTR_KPARAM_INFO
	.align		4
.L_13:
        /*0008*/ 	.byte	0x04, 0x17
        /*000a*/ 	.short	(.L_15 - .L_14)
.L_14:
        /*000c*/ 	.word	0x00000000
        /*0010*/ 	.short	0x0000
        /*0012*/ 	.short	0x0000
        /*0014*/ 	.byte	0x00, 0xf5, 0x21, 0x00


	//----- nvinfo : EIATTR_SPARSE_MMA_MASK
	.align		4
.L_15:
        /*0018*/ 	.byte	0x03, 0x50
        /*001a*/ 	.short	0x0000


	//----- nvinfo : EIATTR_MAXREG_COUNT
	.align		4
        /*001c*/ 	.byte	0x03, 0x1b
        /*001e*/ 	.short	0x00ff


	//----- nvinfo : EIATTR_MERCURY_ISA_VERSION
	.align		4
        /*0020*/ 	.byte	0x03, 0x5f
        /*0022*/ 	.short	0x0101


	//----- nvinfo : EIATTR_VRC_CTA_INIT_COUNT
	.align		4
        /*0024*/ 	.byte	0x02, 0x4a
	.zero		1
	.zero		1


	//----- nvinfo : EIATTR_EXIT_INSTR_OFFSETS
	.align		4
        /*0028*/ 	.byte	0x04, 0x1c
        /*002a*/ 	.short	(.L_17 - .L_16)


	//   ....[0]....
.L_16:
        /*002c*/ 	.word	0x000000e0


	//----- nvinfo : EIATTR_CBANK_PARAM_SIZE
	.align		4
.L_17:
        /*0030*/ 	.byte	0x03, 0x19
        /*0032*/ 	.short	0x0008


	//----- nvinfo : EIATTR_PARAM_CBANK
	.align		4
        /*0034*/ 	.byte	0x04, 0x0a
        /*0036*/ 	.short	(.L_19 - .L_18)
	.align		4
.L_18:
        /*0038*/ 	.word	index@(.nv.constant0._Z15atomicAddKernelPf)
        /*003c*/ 	.short	0x0380
        /*003e*/ 	.short	0x0008


	//----- nvinfo : EIATTR_SW_WAR
	.align		4
.L_19:
        /*0040*/ 	.byte	0x04, 0x36
        /*0042*/ 	.short	(.L_21 - .L_20)
.L_20:
        /*0044*/ 	.word	0x00000008
.L_21:


//--------------------- .nv.info._Z14naiveAddKernelPf --------------------------
	.section	.nv.info._Z14naiveAddKernelPf,"",@"SHT_CUDA_INFO"
	.sectionflags	@""
	.align	4


	//----- nvinfo : EIATTR_CUDA_API_VERSION
	.align		4
        /*0000*/ 	.byte	0x04, 0x37
        /*0002*/ 	.short	(.L_23 - .L_22)
.L_22:
        /*0004*/ 	.word	0x00000082


	//----- nvinfo : EIATTR_KPARAM_INFO
	.align		4
.L_23:
        /*0008*/ 	.byte	0x04, 0x17
        /*000a*/ 	.short	(.L_25 - .L_24)
.L_24:
        /*000c*/ 	.word	0x00000000
        /*0010*/ 	.short	0x0000
        /*0012*/ 	.short	0x0000
        /*0014*/ 	.byte	0x00, 0xf5, 0x21, 0x00


	//----- nvinfo : EIATTR_SPARSE_MMA_MASK
	.align		4
.L_25:
        /*0018*/ 	.byte	0x03, 0x50
        /*001a*/ 	.short	0x0000


	//----- nvinfo : EIATTR_MAXREG_COUNT
	.align		4
        /*001c*/ 	.byte	0x03, 0x1b
        /*001e*/ 	.short	0x00ff


	//----- nvinfo : EIATTR_MERCURY_ISA_VERSION
	.align		4
        /*0020*/ 	.byte	0x03, 0x5f
        /*0022*/ 	.short	0x0101


	//----- nvinfo : EIATTR_VRC_CTA_INIT_COUNT
	.align		4
        /*0024*/ 	.byte	0x02, 0x4a
	.zero		1
	.zero		1


	//----- nvinfo : EIATTR_EXIT_INSTR_OFFSETS
	.align		4
        /*0028*/ 	.byte	0x04, 0x1c
        /*002a*/ 	.short	(.L_27 - .L_26)


	//   ....[0]....
.L_26:
        /*002c*/ 	.word	0x000000f0


	//----- nvinfo : EIATTR_CBANK_PARAM_SIZE
	.align		4
.L_27:
        /*0030*/ 	.byte	0x03, 0x19
        /*0032*/ 	.short	0x0008


	//----- nvinfo : EIATTR_PARAM_CBANK
	.align		4
        /*0034*/ 	.byte	0x04, 0x0a
        /*0036*/ 	.short	(.L_29 - .L_28)
	.align		4
.L_28:
        /*0038*/ 	.word	index@(.nv.constant0._Z14naiveAddKernelPf)
        /*003c*/ 	.short	0x0380
        /*003e*/ 	.short	0x0008


	//----- nvinfo : EIATTR_SW_WAR
	.align		4
.L_29:
        /*0040*/ 	.byte	0x04, 0x36
        /*0042*/ 	.short	(.L_31 - .L_30)
.L_30:
        /*0044*/ 	.word	0x00000008
.L_31:


//--------------------- .nv.callgraph             --------------------------
	.section	.nv.callgraph,"",@"SHT_CUDA_CALLGRAPH"
	.align	4
	.sectionentsize	8
	.align		4
        /*0000*/ 	.word	0x00000000
	.align		4
        /*0004*/ 	.word	0xffffffff
	.align		4
        /*0008*/ 	.word	0x00000000
	.align		4
        /*000c*/ 	.word	0xfffffffe
	.align		4
        /*0010*/ 	.word	0x00000000
	.align		4
        /*0014*/ 	.word	0xfffffffd
	.align		4
        /*0018*/ 	.word	0x00000000
	.align		4
        /*001c*/ 	.word	0xfffffffc


//--------------------- .text._Z15atomicAddKernelPf --------------------------
	.section	.text._Z15atomicAddKernelPf,"ax",@progbits
	.align	128
        .global         _Z15atomicAddKernelPf
        .type           _Z15atomicAddKernelPf,@function
        .size           _Z15atomicAddKernelPf,(.L_x_2 - _Z15atomicAddKernelPf)
        .other          _Z15atomicAddKernelPf,@"STO_CUDA_ENTRY STV_DEFAULT"
_Z15atomicAddKernelPf:
.text._Z15atomicAddKernelPf:
[----:B------:R-:W-:Y:S01]  /*0000*/  LDC R1, c[0x0][0x37c] ;  /* 0x0000df00ff017b82 */ /* 0x000fe20000000800 */
[----:B------:R-:W0:Y:S07]  /*0010*/  S2R R5, SR_TID.X ;  /* 0x0000000000057919 */ /* 0x000e2e0000002100 */
[----:B------:R-:W0:Y:S01]  /*0020*/  S2UR UR4, SR_CTAID.X ;  /* 0x00000000000479c3 */ /* 0x000e220000002500 */
[----:B------:R-:W-:-:S07]  /*0030*/  HFMA2 R7, -RZ, RZ, 1.875, 0 ;  /* 0x3f800000ff077431 */ /* 0x000fce00000001ff */
[----:B------:R-:W0:Y:S08]  /*0040*/  LDC R0, c[0x0][0x360] ;  /* 0x0000d800ff007b82 */ /* 0x000e300000000800 */
[----:B------:R-:W1:Y:S01]  /*0050*/  LDC.64 R2, c[0x0][0x380] ;  /* 0x0000e000ff027b82 */ /* 0x000e620000000a00 */
[----:B0-----:R-:W-:Y:S01]  /*0060*/  IMAD R0, R0, UR4, R5 ;  /* 0x0000000400007c24 */ /* 0x001fe2000f8e0205 */
[----:B------:R-:W0:Y:S03]  /*0070*/  LDCU.64 UR4, c[0x0][0x358] ;  /* 0x00006b00ff0477ac */ /* 0x000e260008000a00 */
[----:B------:R-:W-:-:S05]  /*0080*/  IMAD.HI R4, R0, 0x66666667, RZ ;  /* 0x6666666700047827 */ /* 0x000fca00078e02ff */
[----:B------:R-:W-:-:S04]  /*0090*/  SHF.R.U32.HI R5, RZ, 0x1f, R4 ;  /* 0x0000001fff057819 */ /* 0x000fc80000011604 */
[----:B------:R-:W-:-:S05]  /*00a0*/  LEA.HI.SX32 R5, R4, R5, 0x1e ;  /* 0x0000000504057211 */ /* 0x000fca00078ff2ff */
[----:B------:R-:W-:-:S04]  /*00b0*/  IMAD R5, R5, -0xa, R0 ;  /* 0xfffffff605057824 */ /* 0x000fc800078e0200 */
[----:B-1----:R-:W-:-:S05]  /*00c0*/  IMAD.WIDE R2, R5, 0x4, R2 ;  /* 0x0000000405027825 */ /* 0x002fca00078e0202 */
[----:B0-----:R-:W-:Y:S01]  /*00d0*/  REDG.E.ADD.F32.FTZ.RN.STRONG.GPU desc[UR4][R2.64], R7 ;  /* 0x00000007020079a6 */ /* 0x001fe2000c12f304 */
[----:B------:R-:W-:Y:S05]  /*00e0*/  EXIT ;  /* 0x000000000000794d */ /* 0x000fea0003800000 */
.L_x_0:
[----:B------:R-:W-:-:S00]  /*00f0*/  BRA `(.L_x_0) ;  /* 0xfffffffc00fc7947 */ /* 0x000fc0000383ffff */
[----:B------:R-:W-:-:S00]  /*0100*/  NOP ;  /* 0x0000000000007918 */ /* 0x000fc00000000000 */
[----:B------:R-:W-:-:S00]  /*0110*/  NOP ;  /* 0x0000000000007918 */ /* 0x000fc00000000000 */
[----:B------:R-:W-:-:S00]  /*0120*/  NOP ;  /* 0x0000000000007918 */ /* 0x000fc00000000000 */
[----:B------:R-:W-:-:S00]  /*0130*/  NOP ;  /* 0x0000000000007918 */ /* 0x000fc00000000000 */
[----:B------:R-:W-:-:S00]  /*0140*/  NOP ;  /* 0x0000000000007918 */ /* 0x000fc00000000000 */
[----:B------:R-:W-:-:S00]  /*0150*/  NOP ;  /* 0x0000000000007918 */ /* 0x000fc00000000000 */
[----:B------:R-:W-:-:S00]  /*0160*/  NOP ;  /* 0x0000000000007918 */ /* 0x000fc00000000000 */
[----:B------:R-:W-:-:S00]  /*0170*/  NOP ;  /* 0x0000000000007918 */ /* 0x000fc00000000000 */
.L_x_2:


//--------------------- .text._Z14naiveAddKernelPf --------------------------
	.section	.text._Z14naiveAddKernelPf,"ax",@progbits
	.align	128
        .global         _Z14naiveAddKernelPf
        .type           _Z14naiveAddKernelPf,@function
        .size           _Z14naiveAddKernelPf,(.L_x_3 - _Z14naiveAddKernelPf)
        .other          _Z14naiveAddKernelPf,@"STO_CUDA_ENTRY STV_DEFAULT"
_Z14naiveAddKernelPf:
.text._Z14naiveAddKernelPf:
[----:B------:R-:W-:Y:S01]  /*0000*/  LDC R1, c[0x0][0x37c] ;  /* 0x0000df00ff017b82 */ /* 0x000fe20000000800 */
[----:B------:R-:W0:Y:S07]  /*0010*/  S2R R5, SR_TID.X ;  /* 0x0000000000057919 */ /* 0x000e2e0000002100 */
[----:B------:R-:W0:Y:S08]  /*0020*/  S2UR UR4, SR_CTAID.X ;  /* 0x00000000000479c3 */ /* 0x000e300000002500 */
        /* <DEDUP_REMOVED lines=9> */
[----:B0-----:R-:W2:Y:S02]  /*00c0*/  LDG.E R0, desc[UR4][R2.64] ;  /* 0x0000000402007981 */ /* 0x001ea4000c1e1900 */
[----:B--2---:R-:W-:-:S05]  /*00d0*/  FADD R5, R0, 1 ;  /* 0x3f80000000057421 */ /* 0x004fca0000000000 */
[----:B------:R-:W-:Y:S01]  /*00e0*/  STG.E desc[UR4][R2.64], R5 ;  /* 0x0000000502007986 */ /* 0x000fe2000c101904 */
[----:B------:R-:W-:Y:S05]  /*00f0*/  EXIT ;  /* 0x000000000000794d */ /* 0x000fea0003800000 */
.L_x_1:
        /* <DEDUP_REMOVED lines=16> */
.L_x_3:


//--------------------- .nv.shared.reserved.0     --------------------------
	.section	.nv.shared.reserved.0,"aw",@nobits
	.weak		__nv_reservedSMEM_offset_0_alias
	.size		__nv_reservedSMEM_offset_0_alias, 0, 64
	.other		__nv_reservedSMEM_offset_0_alias,@"STO_CUDA_RESERVED_SHARED STV_DEFAULT"
__nv_reservedSMEM_offset_0_alias:
	.zero		0
	.zero		64


//--------------------- .nv.constant0._Z15atomicAddKernelPf --------------------------
	.section	.nv.constant0._Z15atomicAddKernelPf,"a",@progbits
	.sectionflags	@""
	.align	4
.nv.constant0._Z15atomicAddKernelPf:
	.zero		904


//--------------------- .nv.constant0._Z14naiveAddKernelPf --------------------------
	.section	.nv.constant0._Z14naiveAddKernelPf,"a",@progbits
	.sectionflags	@""
	.align	4
.nv.constant0._Z14naiveAddKernelPf:
	.zero		904


//--------------------- SYMBOLS --------------------------

	.type		.nv.reservedSmem.offset0,@object
	.size		.nv.reservedSmem.offset0,0x4
